//
// Generated by NVIDIA NVVM Compiler
//
// Compiler Build ID: CL-36424714
// Cuda compilation tools, release 13.0, V13.0.88
// Based on NVVM 20.0.0
//

.version 9.0
.target sm_100
.address_size 64

	// .globl	_Z9vectorSumPKfi
.global .align 4 .f32 devResult;

.visible .entry _Z9vectorSumPKfi(
	.param .u64 .ptr .align 1 _Z9vectorSumPKfi_param_0,
	.param .u32 _Z9vectorSumPKfi_param_1
)
{
	.reg .pred 	%p<2>;
	.reg .b32 	%r<6>;
	.reg .b32 	%f<3>;
	.reg .b64 	%rd<5>;

	ld.param.u64 	%rd1, [_Z9vectorSumPKfi_param_0];
	ld.param.u32 	%r2, [_Z9vectorSumPKfi_param_1];
	mov.u32 	%r3, %ctaid.x;
	mov.u32 	%r4, %ntid.x;
	mov.u32 	%r5, %tid.x;
	mad.lo.s32 	%r1, %r3, %r4, %r5;
	setp.ge.s32 	%p1, %r1, %r2;
	@%p1 bra 	$L__BB0_2;
	cvta.to.global.u64 	%rd2, %rd1;
	mul.wide.s32 	%rd3, %r1, 4;
	add.s64 	%rd4, %rd2, %rd3;
	ld.global.f32 	%f1, [%rd4];
	atom.global.add.f32 	%f2, [devResult], %f1;
$L__BB0_2:
	ret;

}


// ===== COMPILED SASS (sm_100) =====

	.target	sm_100

	.elftype	@"ET_EXEC"


//--------------------- .note.nv.tkinfo           --------------------------
	.section	.note.nv.tkinfo,"",@"SHT_NOTE"
	.sectionflags	@"SHF_NOTE_NV_TKINFO"
	.tkinfo
        /*0018*/ 	.word	0x00000002
        /*0030*/ 	.string	""
        /*0030*/ 	.string	"ptxas"
        /*0030*/ 	.string	"Cuda compilation tools, release 13.0, V13.0.88"
        /*0030*/ 	.string	"Build cuda_13.0.r13.0/compiler.36424714_0"
        /*0030*/ 	.string	"-arch sm_100 -m 64 "



//--------------------- .note.nv.cuinfo           --------------------------
	.section	.note.nv.cuinfo,"",@"SHT_NOTE"
	.sectionflags	@"SHF_NOTE_NV_CUINFO"
        /*0018*/ 	.short	0x0002
        /*001a*/ 	.short	0x0064
        /*001c*/ 	.short	0x0082
	.zero		2


//--------------------- .nv.info                  --------------------------
	.section	.nv.info,"",@"SHT_CUDA_INFO"
	.align	4


	//----- nvinfo : EIATTR_REGCOUNT
	.align		4
        /*0000*/ 	.byte	0x04, 0x2f
        /*0002*/ 	.short	(.L_2 - .L_1)
	.align		4
.L_1:
        /*0004*/ 	.word	index@(_Z9vectorSumPKfi)
        /*0008*/ 	.word	0x00000008


	//----- nvinfo : EIATTR_FRAME_SIZE
	.align		4
.L_2:
        /*000c*/ 	.byte	0x04, 0x11
        /*000e*/ 	.short	(.L_4 - .L_3)
	.align		4
.L_3:
        /*0010*/ 	.word	index@(_Z9vectorSumPKfi)
        /*0014*/ 	.word	0x00000000


	//----- nvinfo : EIATTR_MIN_STACK_SIZE
	.align		4
.L_4:
        /*0018*/ 	.byte	0x04, 0x12
        /*001a*/ 	.short	(.L_6 - .L_5)
	.align		4
.L_5:
        /*001c*/ 	.word	index@(_Z9vectorSumPKfi)
        /*0020*/ 	.word	0x00000000
.L_6:


//--------------------- .nv.compat                --------------------------
	.section	.nv.compat,"",@"SHT_CUDA_COMPAT_INFO"
	.align	4
        /*0000*/ 	.byte	0x02, 0x09, 0x00, 0x00, 0x02, 0x02, 0x01, 0x00, 0x02, 0x05, 0x05, 0x00, 0x03, 0x07, 0x01, 0x01
        /*0010*/ 	.byte	0x02, 0x03, 0x00, 0x00, 0x02, 0x06, 0x01, 0x00, 0x04, 0x0b, 0x08, 0x00, 0x09, 0x00, 0x00, 0x00
        /*0020*/ 	.byte	0x00, 0x00, 0x00, 0x00


//--------------------- .nv.info._Z9vectorSumPKfi --------------------------
	.section	.nv.info._Z9vectorSumPKfi,"",@"SHT_CUDA_INFO"
	.sectionflags	@""
	.align	4


	//----- nvinfo : EIATTR_CUDA_API_VERSION
	.align		4
        /*0000*/ 	.byte	0x04, 0x37
        /*0002*/ 	.short	(.L_8 - .L_7)
.L_7:
        /*0004*/ 	.word	0x00000082


	//----- nvinfo : EIATTR_KPARAM_INFO
	.align		4
.L_8:
        /*0008*/ 	.byte	0x04, 0x17
        /*000a*/ 	.short	(.L_10 - .L_9)
.L_9:
        /*000c*/ 	.word	0x00000000
        /*0010*/ 	.short	0x0001
        /*0012*/ 	.short	0x0008
        /*0014*/ 	.byte	0x00, 0xf0, 0x11, 0x00


	//----- nvinfo : EIATTR_KPARAM_INFO
	.align		4
.L_10:
        /*0018*/ 	.byte	0x04, 0x17
        /*001a*/ 	.short	(.L_12 - .L_11)
.L_11:
        /*001c*/ 	.word	0x00000000
        /*0020*/ 	.short	0x0000
        /*0022*/ 	.short	0x0000
        /*0024*/ 	.byte	0x00, 0xf5, 0x21, 0x00


	//----- nvinfo : EIATTR_SPARSE_MMA_MASK
	.align		4
.L_12:
        /*0028*/ 	.byte	0x03, 0x50
        /*002a*/ 	.short	0x0000


	//----- nvinfo : EIATTR_MAXREG_COUNT
	.align		4
        /*002c*/ 	.byte	0x03, 0x1b
        /*002e*/ 	.short	0x00ff


	//----- nvinfo : EIATTR_MERCURY_ISA_VERSION
	.align		4
        /*0030*/ 	.byte	0x03, 0x5f
        /*0032*/ 	.short	0x0101


	//----- nvinfo : EIATTR_VRC_CTA_INIT_COUNT
	.align		4
        /*0034*/ 	.byte	0x02, 0x4a
	.zero		1
	.zero		1


	//----- nvinfo : EIATTR_EXIT_INSTR_OFFSETS
	.align		4
        /*0038*/ 	.byte	0x04, 0x1c
        /*003a*/ 	.short	(.L_14 - .L_13)


	//   ....[0]....
.L_13:
        /*003c*/ 	.word	0x00000070


	//   ....[1]....
        /*0040*/ 	.word	0x000000e0


	//----- nvinfo : EIATTR_CBANK_PARAM_SIZE
	.align		4
.L_14:
        /*0044*/ 	.byte	0x03, 0x19
        /*0046*/ 	.short	0x000c


	//----- nvinfo : EIATTR_PARAM_CBANK
	.align		4
        /*0048*/ 	.byte	0x04, 0x0a
        /*004a*/ 	.short	(.L_16 - .L_15)
	.align		4
.L_15:
        /*004c*/ 	.word	index@(.nv.constant0._Z9vectorSumPKfi)
        /*0050*/ 	.short	0x0380
        /*0052*/ 	.short	0x000c


	//----- nvinfo : EIATTR_SW_WAR
	.align		4
.L_16:
        /*0054*/ 	.byte	0x04, 0x36
        /*0056*/ 	.short	(.L_18 - .L_17)
.L_17:
        /*0058*/ 	.word	0x00000008
.L_18:


//--------------------- .nv.callgraph             --------------------------
	.section	.nv.callgraph,"",@"SHT_CUDA_CALLGRAPH"
	.align	4
	.sectionentsize	8
	.align		4
        /*0000*/ 	.word	0x00000000
	.align		4
        /*0004*/ 	.word	0xffffffff
	.align		4
        /*0008*/ 	.word	0x00000000
	.align		4
        /*000c*/ 	.word	0xfffffffe
	.align		4
        /*0010*/ 	.word	0x00000000
	.align		4
        /*0014*/ 	.word	0xfffffffd
	.align		4
        /*0018*/ 	.word	0x00000000
	.align		4
        /*001c*/ 	.word	0xfffffffc


//--------------------- .nv.constant4             --------------------------
	.section	.nv.constant4,"a",@progbits
	.align	8
	.align		8
.nv.constant4:
        /*0000*/ 	.dword	devResult


//--------------------- .text._Z9vectorSumPKfi    --------------------------
	.section	.text._Z9vectorSumPKfi,"ax",@progbits
	.align	128
        .global         _Z9vectorSumPKfi
        .type           _Z9vectorSumPKfi,@function
        .size           _Z9vectorSumPKfi,(.L_x_1 - _Z9vectorSumPKfi)
        .other          _Z9vectorSumPKfi,@"STO_CUDA_ENTRY STV_DEFAULT"
_Z9vectorSumPKfi:
.text._Z9vectorSumPKfi:
[----:B------:R-:W-:Y:S01]  /*0000*/  LDC R1, c[0x0][0x37c] ;  /* 0x0000df00ff017b82 */ /* 0x000fe20000000800 */
[----:B------:R-:W0:Y:S07]  /*0010*/  S2R R0, SR_TID.X ;  /* 0x0000000000007919 */ /* 0x000e2e0000002100 */
[----:B------:R-:W0:Y:S01]  /*0020*/  S2UR UR4, SR_CTAID.X ;  /* 0x00000000000479c3 */ /* 0x000e220000002500 */
[----:B------:R-:W1:Y:S07]  /*0030*/  LDCU UR5, c[0x0][0x388] ;  /* 0x00007100ff0577ac */ /* 0x000e6e0008000800 */
[----:B------:R-:W0:Y:S02]  /*0040*/  LDC R5, c[0x0][0x360] ;  /* 0x0000d800ff057b82 */ /* 0x000e240000000800 */
[----:B0-----:R-:W-:-:S05]  /*0050*/  IMAD R5, R5, UR4, R0 ;  /* 0x0000000405057c24 */ /* 0x001fca000f8e0200 */
[----:B-1----:R-:W-:-:S13]  /*0060*/  ISETP.GE.AND P0, PT, R5, UR5, PT ;  /* 0x0000000505007c0c */ /* 0x002fda000bf06270 */
[----:B------:R-:W-:Y:S05]  /*0070*/  @P0 EXIT ;  /* 0x000000000000094d */ /* 0x000fea0003800000 */
[----:B------:R-:W0:Y:S01]  /*0080*/  LDC.64 R2, c[0x0][0x380] ;  /* 0x0000e000ff027b82 */ /* 0x000e220000000a00 */
[----:B------:R-:W1:Y:S01]  /*0090*/  LDCU.64 UR4, c[0x0][0x358] ;  /* 0x00006b00ff0477ac */ /* 0x000e620008000a00 */
[----:B0-----:R-:W-:-:S06]  /*00a0*/  IMAD.WIDE R2, R5, 0x4, R2 ;  /* 0x0000000405027825 */ /* 0x001fcc00078e0202 */
[----:B-1----:R-:W2:Y:S01]  /*00b0*/  LDG.E R3, desc[UR4][R2.64] ;  /* 0x0000000402037981 */ /* 0x002ea2000c1e1900 */
[----:B------:R-:W2:Y:S03]  /*00c0*/  LDC.64 R4, c[0x4][RZ] ;  /* 0x01000000ff047b82 */ /* 0x000ea60000000a00 */
[----:B--2---:R-:W-:Y:S01]  /*00d0*/  REDG.E.ADD.F32.FTZ.RN.STRONG.GPU desc[UR4][R4.64], R3 ;  /* 0x00000003040079a6 */ /* 0x004fe2000c12f304 */
[----:B------:R-:W-:Y:S05]  /*00e0*/  EXIT ;  /* 0x000000000000794d */ /* 0x000fea0003800000 */
.L_x_0:
[----:B------:R-:W-:-:S00]  /*00f0*/  BRA `(.L_x_0) ;  /* 0xfffffffc00fc7947 */ /* 0x000fc0000383ffff */
[----:B------:R-:W-:-:S00]  /*0100*/  NOP ;  /* 0x0000000000007918 */ /* 0x000fc00000000000 */
[----:B------:R-:W-:-:S00]  /*0110*/  NOP ;  /* 0x0000000000007918 */ /* 0x000fc00000000000 */
[----:B------:R-:W-:-:S00]  /*0120*/  NOP ;  /* 0x0000000000007918 */ /* 0x000fc00000000000 */
[----:B------:R-:W-:-:S00]  /*0130*/  NOP ;  /* 0x0000000000007918 */ /* 0x000fc00000000000 */
[----:B------:R-:W-:-:S00]  /*0140*/  NOP ;  /* 0x0000000000007918 */ /* 0x000fc00000000000 */
[----:B------:R-:W-:-:S00]  /*0150*/  NOP ;  /* 0x0000000000007918 */ /* 0x000fc00000000000 */
[----:B------:R-:W-:-:S00]  /*0160*/  NOP ;  /* 0x0000000000007918 */ /* 0x000fc00000000000 */
[----:B------:R-:W-:-:S00]  /*0170*/  NOP ;  /* 0x0000000000007918 */ /* 0x000fc00000000000 */
.L_x_1:


//--------------------- .nv.shared.reserved.0     --------------------------
	.section	.nv.shared.reserved.0,"aw",@nobits
	.weak		__nv_reservedSMEM_offset_0_alias
	.size		__nv_reservedSMEM_offset_0_alias, 0, 64
	.other		__nv_reservedSMEM_offset_0_alias,@"STO_CUDA_RESERVED_SHARED STV_DEFAULT"
__nv_reservedSMEM_offset_0_alias:
	.zero		0
	.zero		64


//--------------------- .nv.global                --------------------------
	.section	.nv.global,"aw",@nobits
	.align	4
.nv.global:
	.type		devResult,@object
	.size		devResult,(.L_0 - devResult)
devResult:
	.zero		4
.L_0:


//--------------------- .nv.constant0._Z9vectorSumPKfi --------------------------
	.section	.nv.constant0._Z9vectorSumPKfi,"a",@progbits
	.sectionflags	@""
	.align	4
.nv.constant0._Z9vectorSumPKfi:
	.zero		908


//--------------------- SYMBOLS --------------------------

	.type		.nv.reservedSmem.offset0,@object
	.size		.nv.reservedSmem.offset0,0x4
